//
// Generated by NVIDIA NVVM Compiler
//
// Compiler Build ID: CL-36424714
// Cuda compilation tools, release 13.0, V13.0.88
// Based on NVVM 20.0.0
//

.version 9.0
.target sm_100
.address_size 64

	// .globl	_Z6phase1iiPii
// _ZZ6phase1iiPiiE1s has been demoted
// _ZZ6phase2iiPiiE2s1 has been demoted
// _ZZ6phase2iiPiiE2s2 has been demoted
// _ZZ6phase3iiPiiiE2s1 has been demoted
// _ZZ6phase3iiPiiiE2s2 has been demoted

.visible .entry _Z6phase1iiPii(
	.param .u32 _Z6phase1iiPii_param_0,
	.param .u32 _Z6phase1iiPii_param_1,
	.param .u64 .ptr .align 1 _Z6phase1iiPii_param_2,
	.param .u32 _Z6phase1iiPii_param_3
)
{
	.reg .b32 	%r<176>;
	.reg .b64 	%rd<5>;
	// demoted variable
	.shared .align 4 .b8 _ZZ6phase1iiPiiE1s[4096];
	ld.param.u32 	%r1, [_Z6phase1iiPii_param_1];
	ld.param.u64 	%rd1, [_Z6phase1iiPii_param_2];
	ld.param.u32 	%r2, [_Z6phase1iiPii_param_3];
	cvta.to.global.u64 	%rd2, %rd1;
	shl.b32 	%r3, %r1, 5;
	mov.u32 	%r4, %tid.y;
	mov.u32 	%r5, %tid.x;
	add.s32 	%r6, %r3, %r4;
	add.s32 	%r7, %r3, %r5;
	mad.lo.s32 	%r8, %r6, %r2, %r7;
	mul.wide.s32 	%rd3, %r8, 4;
	add.s64 	%rd4, %rd2, %rd3;
	ld.global.u32 	%r9, [%rd4];
	shl.b32 	%r10, %r4, 7;
	mov.u32 	%r11, _ZZ6phase1iiPiiE1s;
	add.s32 	%r12, %r11, %r10;
	shl.b32 	%r13, %r5, 2;
	add.s32 	%r14, %r12, %r13;
	st.shared.u32 	[%r14], %r9;
	add.s32 	%r15, %r11, %r13;
	bar.sync 	0;
	ld.shared.u32 	%r16, [%r14];
	ld.shared.u32 	%r17, [%r12];
	ld.shared.u32 	%r18, [%r15];
	add.s32 	%r19, %r18, %r17;
	min.s32 	%r20, %r16, %r19;
	st.shared.u32 	[%r14], %r20;
	bar.sync 	0;
	ld.shared.u32 	%r21, [%r14];
	ld.shared.u32 	%r22, [%r12+4];
	ld.shared.u32 	%r23, [%r15+128];
	add.s32 	%r24, %r23, %r22;
	min.s32 	%r25, %r21, %r24;
	st.shared.u32 	[%r14], %r25;
	bar.sync 	0;
	ld.shared.u32 	%r26, [%r14];
	ld.shared.u32 	%r27, [%r12+8];
	ld.shared.u32 	%r28, [%r15+256];
	add.s32 	%r29, %r28, %r27;
	min.s32 	%r30, %r26, %r29;
	st.shared.u32 	[%r14], %r30;
	bar.sync 	0;
	ld.shared.u32 	%r31, [%r14];
	ld.shared.u32 	%r32, [%r12+12];
	ld.shared.u32 	%r33, [%r15+384];
	add.s32 	%r34, %r33, %r32;
	min.s32 	%r35, %r31, %r34;
	st.shared.u32 	[%r14], %r35;
	bar.sync 	0;
	ld.shared.u32 	%r36, [%r14];
	ld.shared.u32 	%r37, [%r12+16];
	ld.shared.u32 	%r38, [%r15+512];
	add.s32 	%r39, %r38, %r37;
	min.s32 	%r40, %r36, %r39;
	st.shared.u32 	[%r14], %r40;
	bar.sync 	0;
	ld.shared.u32 	%r41, [%r14];
	ld.shared.u32 	%r42, [%r12+20];
	ld.shared.u32 	%r43, [%r15+640];
	add.s32 	%r44, %r43, %r42;
	min.s32 	%r45, %r41, %r44;
	st.shared.u32 	[%r14], %r45;
	bar.sync 	0;
	ld.shared.u32 	%r46, [%r14];
	ld.shared.u32 	%r47, [%r12+24];
	ld.shared.u32 	%r48, [%r15+768];
	add.s32 	%r49, %r48, %r47;
	min.s32 	%r50, %r46, %r49;
	st.shared.u32 	[%r14], %r50;
	bar.sync 	0;
	ld.shared.u32 	%r51, [%r14];
	ld.shared.u32 	%r52, [%r12+28];
	ld.shared.u32 	%r53, [%r15+896];
	add.s32 	%r54, %r53, %r52;
	min.s32 	%r55, %r51, %r54;
	st.shared.u32 	[%r14], %r55;
	bar.sync 	0;
	ld.shared.u32 	%r56, [%r14];
	ld.shared.u32 	%r57, [%r12+32];
	ld.shared.u32 	%r58, [%r15+1024];
	add.s32 	%r59, %r58, %r57;
	min.s32 	%r60, %r56, %r59;
	st.shared.u32 	[%r14], %r60;
	bar.sync 	0;
	ld.shared.u32 	%r61, [%r14];
	ld.shared.u32 	%r62, [%r12+36];
	ld.shared.u32 	%r63, [%r15+1152];
	add.s32 	%r64, %r63, %r62;
	min.s32 	%r65, %r61, %r64;
	st.shared.u32 	[%r14], %r65;
	bar.sync 	0;
	ld.shared.u32 	%r66, [%r14];
	ld.shared.u32 	%r67, [%r12+40];
	ld.shared.u32 	%r68, [%r15+1280];
	add.s32 	%r69, %r68, %r67;
	min.s32 	%r70, %r66, %r69;
	st.shared.u32 	[%r14], %r70;
	bar.sync 	0;
	ld.shared.u32 	%r71, [%r14];
	ld.shared.u32 	%r72, [%r12+44];
	ld.shared.u32 	%r73, [%r15+1408];
	add.s32 	%r74, %r73, %r72;
	min.s32 	%r75, %r71, %r74;
	st.shared.u32 	[%r14], %r75;
	bar.sync 	0;
	ld.shared.u32 	%r76, [%r14];
	ld.shared.u32 	%r77, [%r12+48];
	ld.shared.u32 	%r78, [%r15+1536];
	add.s32 	%r79, %r78, %r77;
	min.s32 	%r80, %r76, %r79;
	st.shared.u32 	[%r14], %r80;
	bar.sync 	0;
	ld.shared.u32 	%r81, [%r14];
	ld.shared.u32 	%r82, [%r12+52];
	ld.shared.u32 	%r83, [%r15+1664];
	add.s32 	%r84, %r83, %r82;
	min.s32 	%r85, %r81, %r84;
	st.shared.u32 	[%r14], %r85;
	bar.sync 	0;
	ld.shared.u32 	%r86, [%r14];
	ld.shared.u32 	%r87, [%r12+56];
	ld.shared.u32 	%r88, [%r15+1792];
	add.s32 	%r89, %r88, %r87;
	min.s32 	%r90, %r86, %r89;
	st.shared.u32 	[%r14], %r90;
	bar.sync 	0;
	ld.shared.u32 	%r91, [%r14];
	ld.shared.u32 	%r92, [%r12+60];
	ld.shared.u32 	%r93, [%r15+1920];
	add.s32 	%r94, %r93, %r92;
	min.s32 	%r95, %r91, %r94;
	st.shared.u32 	[%r14], %r95;
	bar.sync 	0;
	ld.shared.u32 	%r96, [%r14];
	ld.shared.u32 	%r97, [%r12+64];
	ld.shared.u32 	%r98, [%r15+2048];
	add.s32 	%r99, %r98, %r97;
	min.s32 	%r100, %r96, %r99;
	st.shared.u32 	[%r14], %r100;
	bar.sync 	0;
	ld.shared.u32 	%r101, [%r14];
	ld.shared.u32 	%r102, [%r12+68];
	ld.shared.u32 	%r103, [%r15+2176];
	add.s32 	%r104, %r103, %r102;
	min.s32 	%r105, %r101, %r104;
	st.shared.u32 	[%r14], %r105;
	bar.sync 	0;
	ld.shared.u32 	%r106, [%r14];
	ld.shared.u32 	%r107, [%r12+72];
	ld.shared.u32 	%r108, [%r15+2304];
	add.s32 	%r109, %r108, %r107;
	min.s32 	%r110, %r106, %r109;
	st.shared.u32 	[%r14], %r110;
	bar.sync 	0;
	ld.shared.u32 	%r111, [%r14];
	ld.shared.u32 	%r112, [%r12+76];
	ld.shared.u32 	%r113, [%r15+2432];
	add.s32 	%r114, %r113, %r112;
	min.s32 	%r115, %r111, %r114;
	st.shared.u32 	[%r14], %r115;
	bar.sync 	0;
	ld.shared.u32 	%r116, [%r14];
	ld.shared.u32 	%r117, [%r12+80];
	ld.shared.u32 	%r118, [%r15+2560];
	add.s32 	%r119, %r118, %r117;
	min.s32 	%r120, %r116, %r119;
	st.shared.u32 	[%r14], %r120;
	bar.sync 	0;
	ld.shared.u32 	%r121, [%r14];
	ld.shared.u32 	%r122, [%r12+84];
	ld.shared.u32 	%r123, [%r15+2688];
	add.s32 	%r124, %r123, %r122;
	min.s32 	%r125, %r121, %r124;
	st.shared.u32 	[%r14], %r125;
	bar.sync 	0;
	ld.shared.u32 	%r126, [%r14];
	ld.shared.u32 	%r127, [%r12+88];
	ld.shared.u32 	%r128, [%r15+2816];
	add.s32 	%r129, %r128, %r127;
	min.s32 	%r130, %r126, %r129;
	st.shared.u32 	[%r14], %r130;
	bar.sync 	0;
	ld.shared.u32 	%r131, [%r14];
	ld.shared.u32 	%r132, [%r12+92];
	ld.shared.u32 	%r133, [%r15+2944];
	add.s32 	%r134, %r133, %r132;
	min.s32 	%r135, %r131, %r134;
	st.shared.u32 	[%r14], %r135;
	bar.sync 	0;
	ld.shared.u32 	%r136, [%r14];
	ld.shared.u32 	%r137, [%r12+96];
	ld.shared.u32 	%r138, [%r15+3072];
	add.s32 	%r139, %r138, %r137;
	min.s32 	%r140, %r136, %r139;
	st.shared.u32 	[%r14], %r140;
	bar.sync 	0;
	ld.shared.u32 	%r141, [%r14];
	ld.shared.u32 	%r142, [%r12+100];
	ld.shared.u32 	%r143, [%r15+3200];
	add.s32 	%r144, %r143, %r142;
	min.s32 	%r145, %r141, %r144;
	st.shared.u32 	[%r14], %r145;
	bar.sync 	0;
	ld.shared.u32 	%r146, [%r14];
	ld.shared.u32 	%r147, [%r12+104];
	ld.shared.u32 	%r148, [%r15+3328];
	add.s32 	%r149, %r148, %r147;
	min.s32 	%r150, %r146, %r149;
	st.shared.u32 	[%r14], %r150;
	bar.sync 	0;
	ld.shared.u32 	%r151, [%r14];
	ld.shared.u32 	%r152, [%r12+108];
	ld.shared.u32 	%r153, [%r15+3456];
	add.s32 	%r154, %r153, %r152;
	min.s32 	%r155, %r151, %r154;
	st.shared.u32 	[%r14], %r155;
	bar.sync 	0;
	ld.shared.u32 	%r156, [%r14];
	ld.shared.u32 	%r157, [%r12+112];
	ld.shared.u32 	%r158, [%r15+3584];
	add.s32 	%r159, %r158, %r157;
	min.s32 	%r160, %r156, %r159;
	st.shared.u32 	[%r14], %r160;
	bar.sync 	0;
	ld.shared.u32 	%r161, [%r14];
	ld.shared.u32 	%r162, [%r12+116];
	ld.shared.u32 	%r163, [%r15+3712];
	add.s32 	%r164, %r163, %r162;
	min.s32 	%r165, %r161, %r164;
	st.shared.u32 	[%r14], %r165;
	bar.sync 	0;
	ld.shared.u32 	%r166, [%r14];
	ld.shared.u32 	%r167, [%r12+120];
	ld.shared.u32 	%r168, [%r15+3840];
	add.s32 	%r169, %r168, %r167;
	min.s32 	%r170, %r166, %r169;
	st.shared.u32 	[%r14], %r170;
	bar.sync 	0;
	ld.shared.u32 	%r171, [%r14];
	ld.shared.u32 	%r172, [%r12+124];
	ld.shared.u32 	%r173, [%r15+3968];
	add.s32 	%r174, %r173, %r172;
	min.s32 	%r175, %r171, %r174;
	st.shared.u32 	[%r14], %r175;
	st.global.u32 	[%rd4], %r175;
	ret;

}
	// .globl	_Z6phase2iiPii
.visible .entry _Z6phase2iiPii(
	.param .u32 _Z6phase2iiPii_param_0,
	.param .u32 _Z6phase2iiPii_param_1,
	.param .u64 .ptr .align 1 _Z6phase2iiPii_param_2,
	.param .u32 _Z6phase2iiPii_param_3
)
{
	.reg .pred 	%p<3>;
	.reg .b32 	%r<163>;
	.reg .b64 	%rd<9>;
	// demoted variable
	.shared .align 4 .b8 _ZZ6phase2iiPiiE2s1[4096];
	// demoted variable
	.shared .align 4 .b8 _ZZ6phase2iiPiiE2s2[4096];
	ld.param.u32 	%r1, [_Z6phase2iiPii_param_1];
	ld.param.u64 	%rd1, [_Z6phase2iiPii_param_2];
	ld.param.u32 	%r2, [_Z6phase2iiPii_param_3];
	cvta.to.global.u64 	%rd2, %rd1;
	mov.u32 	%r3, %ctaid.x;
	setp.eq.s32 	%p1, %r3, 0;
	mov.u32 	%r4, %ctaid.y;
	setp.ge.u32 	%p2, %r4, %r1;
	selp.u32 	%r5, 1, 0, %p2;
	add.s32 	%r6, %r4, %r5;
	selp.b32 	%r7, %r6, 0, %p1;
	mad.lo.s32 	%r8, %r1, %r3, %r7;
	shl.b32 	%r9, %r8, 5;
	selp.b32 	%r10, %r1, 0, %p1;
	mad.lo.s32 	%r11, %r6, %r3, %r10;
	shl.b32 	%r12, %r11, 5;
	shl.b32 	%r13, %r1, 5;
	mov.u32 	%r14, %tid.y;
	mov.u32 	%r15, %tid.x;
	add.s32 	%r16, %r9, %r14;
	mul.lo.s32 	%r17, %r16, %r2;
	add.s32 	%r18, %r12, %r15;
	add.s32 	%r19, %r17, %r18;
	mul.wide.s32 	%rd3, %r19, 4;
	add.s64 	%rd4, %rd2, %rd3;
	ld.global.u32 	%r20, [%rd4];
	add.s32 	%r21, %r13, %r15;
	add.s32 	%r22, %r21, %r17;
	mul.wide.s32 	%rd5, %r22, 4;
	add.s64 	%rd6, %rd2, %rd5;
	ld.global.u32 	%r23, [%rd6];
	shl.b32 	%r24, %r14, 7;
	mov.u32 	%r25, _ZZ6phase2iiPiiE2s1;
	add.s32 	%r26, %r25, %r24;
	shl.b32 	%r27, %r15, 2;
	add.s32 	%r28, %r26, %r27;
	st.shared.u32 	[%r28], %r23;
	add.s32 	%r29, %r13, %r14;
	mad.lo.s32 	%r30, %r29, %r2, %r18;
	mul.wide.s32 	%rd7, %r30, 4;
	add.s64 	%rd8, %rd2, %rd7;
	ld.global.u32 	%r31, [%rd8];
	mov.u32 	%r32, _ZZ6phase2iiPiiE2s2;
	add.s32 	%r33, %r32, %r27;
	add.s32 	%r34, %r33, %r24;
	st.shared.u32 	[%r34], %r31;
	bar.sync 	0;
	ld.shared.u32 	%r35, [%r26];
	ld.shared.u32 	%r36, [%r33];
	add.s32 	%r37, %r36, %r35;
	min.s32 	%r38, %r20, %r37;
	ld.shared.u32 	%r39, [%r26+4];
	ld.shared.u32 	%r40, [%r33+128];
	add.s32 	%r41, %r40, %r39;
	min.s32 	%r42, %r38, %r41;
	ld.shared.u32 	%r43, [%r26+8];
	ld.shared.u32 	%r44, [%r33+256];
	add.s32 	%r45, %r44, %r43;
	min.s32 	%r46, %r42, %r45;
	ld.shared.u32 	%r47, [%r26+12];
	ld.shared.u32 	%r48, [%r33+384];
	add.s32 	%r49, %r48, %r47;
	min.s32 	%r50, %r46, %r49;
	ld.shared.u32 	%r51, [%r26+16];
	ld.shared.u32 	%r52, [%r33+512];
	add.s32 	%r53, %r52, %r51;
	min.s32 	%r54, %r50, %r53;
	ld.shared.u32 	%r55, [%r26+20];
	ld.shared.u32 	%r56, [%r33+640];
	add.s32 	%r57, %r56, %r55;
	min.s32 	%r58, %r54, %r57;
	ld.shared.u32 	%r59, [%r26+24];
	ld.shared.u32 	%r60, [%r33+768];
	add.s32 	%r61, %r60, %r59;
	min.s32 	%r62, %r58, %r61;
	ld.shared.u32 	%r63, [%r26+28];
	ld.shared.u32 	%r64, [%r33+896];
	add.s32 	%r65, %r64, %r63;
	min.s32 	%r66, %r62, %r65;
	ld.shared.u32 	%r67, [%r26+32];
	ld.shared.u32 	%r68, [%r33+1024];
	add.s32 	%r69, %r68, %r67;
	min.s32 	%r70, %r66, %r69;
	ld.shared.u32 	%r71, [%r26+36];
	ld.shared.u32 	%r72, [%r33+1152];
	add.s32 	%r73, %r72, %r71;
	min.s32 	%r74, %r70, %r73;
	ld.shared.u32 	%r75, [%r26+40];
	ld.shared.u32 	%r76, [%r33+1280];
	add.s32 	%r77, %r76, %r75;
	min.s32 	%r78, %r74, %r77;
	ld.shared.u32 	%r79, [%r26+44];
	ld.shared.u32 	%r80, [%r33+1408];
	add.s32 	%r81, %r80, %r79;
	min.s32 	%r82, %r78, %r81;
	ld.shared.u32 	%r83, [%r26+48];
	ld.shared.u32 	%r84, [%r33+1536];
	add.s32 	%r85, %r84, %r83;
	min.s32 	%r86, %r82, %r85;
	ld.shared.u32 	%r87, [%r26+52];
	ld.shared.u32 	%r88, [%r33+1664];
	add.s32 	%r89, %r88, %r87;
	min.s32 	%r90, %r86, %r89;
	ld.shared.u32 	%r91, [%r26+56];
	ld.shared.u32 	%r92, [%r33+1792];
	add.s32 	%r93, %r92, %r91;
	min.s32 	%r94, %r90, %r93;
	ld.shared.u32 	%r95, [%r26+60];
	ld.shared.u32 	%r96, [%r33+1920];
	add.s32 	%r97, %r96, %r95;
	min.s32 	%r98, %r94, %r97;
	ld.shared.u32 	%r99, [%r26+64];
	ld.shared.u32 	%r100, [%r33+2048];
	add.s32 	%r101, %r100, %r99;
	min.s32 	%r102, %r98, %r101;
	ld.shared.u32 	%r103, [%r26+68];
	ld.shared.u32 	%r104, [%r33+2176];
	add.s32 	%r105, %r104, %r103;
	min.s32 	%r106, %r102, %r105;
	ld.shared.u32 	%r107, [%r26+72];
	ld.shared.u32 	%r108, [%r33+2304];
	add.s32 	%r109, %r108, %r107;
	min.s32 	%r110, %r106, %r109;
	ld.shared.u32 	%r111, [%r26+76];
	ld.shared.u32 	%r112, [%r33+2432];
	add.s32 	%r113, %r112, %r111;
	min.s32 	%r114, %r110, %r113;
	ld.shared.u32 	%r115, [%r26+80];
	ld.shared.u32 	%r116, [%r33+2560];
	add.s32 	%r117, %r116, %r115;
	min.s32 	%r118, %r114, %r117;
	ld.shared.u32 	%r119, [%r26+84];
	ld.shared.u32 	%r120, [%r33+2688];
	add.s32 	%r121, %r120, %r119;
	min.s32 	%r122, %r118, %r121;
	ld.shared.u32 	%r123, [%r26+88];
	ld.shared.u32 	%r124, [%r33+2816];
	add.s32 	%r125, %r124, %r123;
	min.s32 	%r126, %r122, %r125;
	ld.shared.u32 	%r127, [%r26+92];
	ld.shared.u32 	%r128, [%r33+2944];
	add.s32 	%r129, %r128, %r127;
	min.s32 	%r130, %r126, %r129;
	ld.shared.u32 	%r131, [%r26+96];
	ld.shared.u32 	%r132, [%r33+3072];
	add.s32 	%r133, %r132, %r131;
	min.s32 	%r134, %r130, %r133;
	ld.shared.u32 	%r135, [%r26+100];
	ld.shared.u32 	%r136, [%r33+3200];
	add.s32 	%r137, %r136, %r135;
	min.s32 	%r138, %r134, %r137;
	ld.shared.u32 	%r139, [%r26+104];
	ld.shared.u32 	%r140, [%r33+3328];
	add.s32 	%r141, %r140, %r139;
	min.s32 	%r142, %r138, %r141;
	ld.shared.u32 	%r143, [%r26+108];
	ld.shared.u32 	%r144, [%r33+3456];
	add.s32 	%r145, %r144, %r143;
	min.s32 	%r146, %r142, %r145;
	ld.shared.u32 	%r147, [%r26+112];
	ld.shared.u32 	%r148, [%r33+3584];
	add.s32 	%r149, %r148, %r147;
	min.s32 	%r150, %r146, %r149;
	ld.shared.u32 	%r151, [%r26+116];
	ld.shared.u32 	%r152, [%r33+3712];
	add.s32 	%r153, %r152, %r151;
	min.s32 	%r154, %r150, %r153;
	ld.shared.u32 	%r155, [%r26+120];
	ld.shared.u32 	%r156, [%r33+3840];
	add.s32 	%r157, %r156, %r155;
	min.s32 	%r158, %r154, %r157;
	ld.shared.u32 	%r159, [%r26+124];
	ld.shared.u32 	%r160, [%r33+3968];
	add.s32 	%r161, %r160, %r159;
	min.s32 	%r162, %r158, %r161;
	st.global.u32 	[%rd4], %r162;
	ret;

}
	// .globl	_Z6phase3iiPiii
.visible .entry _Z6phase3iiPiii(
	.param .u32 _Z6phase3iiPiii_param_0,
	.param .u32 _Z6phase3iiPiii_param_1,
	.param .u64 .ptr .align 1 _Z6phase3iiPiii_param_2,
	.param .u32 _Z6phase3iiPiii_param_3,
	.param .u32 _Z6phase3iiPiii_param_4
)
{
	.reg .pred 	%p<2>;
	.reg .b32 	%r<161>;
	.reg .b64 	%rd<9>;
	// demoted variable
	.shared .align 4 .b8 _ZZ6phase3iiPiiiE2s1[4096];
	// demoted variable
	.shared .align 4 .b8 _ZZ6phase3iiPiiiE2s2[4096];
	ld.param.u32 	%r1, [_Z6phase3iiPiii_param_1];
	ld.param.u64 	%rd1, [_Z6phase3iiPiii_param_2];
	ld.param.u32 	%r2, [_Z6phase3iiPiii_param_3];
	ld.param.u32 	%r3, [_Z6phase3iiPiii_param_4];
	cvta.to.global.u64 	%rd2, %rd1;
	mov.u32 	%r4, %ctaid.x;
	add.s32 	%r5, %r3, %r4;
	shl.b32 	%r6, %r5, 5;
	mov.u32 	%r7, %ctaid.y;
	setp.ge.u32 	%p1, %r7, %r1;
	selp.u32 	%r8, 1, 0, %p1;
	add.s32 	%r9, %r7, %r8;
	shl.b32 	%r10, %r9, 5;
	shl.b32 	%r11, %r1, 5;
	mov.u32 	%r12, %tid.y;
	mov.u32 	%r13, %tid.x;
	add.s32 	%r14, %r6, %r12;
	mul.lo.s32 	%r15, %r14, %r2;
	add.s32 	%r16, %r10, %r13;
	add.s32 	%r17, %r15, %r16;
	mul.wide.s32 	%rd3, %r17, 4;
	add.s64 	%rd4, %rd2, %rd3;
	ld.global.u32 	%r18, [%rd4];
	add.s32 	%r19, %r11, %r13;
	add.s32 	%r20, %r19, %r15;
	mul.wide.s32 	%rd5, %r20, 4;
	add.s64 	%rd6, %rd2, %rd5;
	ld.global.u32 	%r21, [%rd6];
	shl.b32 	%r22, %r12, 7;
	mov.u32 	%r23, _ZZ6phase3iiPiiiE2s1;
	add.s32 	%r24, %r23, %r22;
	shl.b32 	%r25, %r13, 2;
	add.s32 	%r26, %r24, %r25;
	st.shared.u32 	[%r26], %r21;
	add.s32 	%r27, %r11, %r12;
	mad.lo.s32 	%r28, %r27, %r2, %r16;
	mul.wide.s32 	%rd7, %r28, 4;
	add.s64 	%rd8, %rd2, %rd7;
	ld.global.u32 	%r29, [%rd8];
	mov.u32 	%r30, _ZZ6phase3iiPiiiE2s2;
	add.s32 	%r31, %r30, %r25;
	add.s32 	%r32, %r31, %r22;
	st.shared.u32 	[%r32], %r29;
	bar.sync 	0;
	ld.shared.u32 	%r33, [%r24];
	ld.shared.u32 	%r34, [%r31];
	add.s32 	%r35, %r34, %r33;
	min.s32 	%r36, %r18, %r35;
	ld.shared.u32 	%r37, [%r24+4];
	ld.shared.u32 	%r38, [%r31+128];
	add.s32 	%r39, %r38, %r37;
	min.s32 	%r40, %r36, %r39;
	ld.shared.u32 	%r41, [%r24+8];
	ld.shared.u32 	%r42, [%r31+256];
	add.s32 	%r43, %r42, %r41;
	min.s32 	%r44, %r40, %r43;
	ld.shared.u32 	%r45, [%r24+12];
	ld.shared.u32 	%r46, [%r31+384];
	add.s32 	%r47, %r46, %r45;
	min.s32 	%r48, %r44, %r47;
	ld.shared.u32 	%r49, [%r24+16];
	ld.shared.u32 	%r50, [%r31+512];
	add.s32 	%r51, %r50, %r49;
	min.s32 	%r52, %r48, %r51;
	ld.shared.u32 	%r53, [%r24+20];
	ld.shared.u32 	%r54, [%r31+640];
	add.s32 	%r55, %r54, %r53;
	min.s32 	%r56, %r52, %r55;
	ld.shared.u32 	%r57, [%r24+24];
	ld.shared.u32 	%r58, [%r31+768];
	add.s32 	%r59, %r58, %r57;
	min.s32 	%r60, %r56, %r59;
	ld.shared.u32 	%r61, [%r24+28];
	ld.shared.u32 	%r62, [%r31+896];
	add.s32 	%r63, %r62, %r61;
	min.s32 	%r64, %r60, %r63;
	ld.shared.u32 	%r65, [%r24+32];
	ld.shared.u32 	%r66, [%r31+1024];
	add.s32 	%r67, %r66, %r65;
	min.s32 	%r68, %r64, %r67;
	ld.shared.u32 	%r69, [%r24+36];
	ld.shared.u32 	%r70, [%r31+1152];
	add.s32 	%r71, %r70, %r69;
	min.s32 	%r72, %r68, %r71;
	ld.shared.u32 	%r73, [%r24+40];
	ld.shared.u32 	%r74, [%r31+1280];
	add.s32 	%r75, %r74, %r73;
	min.s32 	%r76, %r72, %r75;
	ld.shared.u32 	%r77, [%r24+44];
	ld.shared.u32 	%r78, [%r31+1408];
	add.s32 	%r79, %r78, %r77;
	min.s32 	%r80, %r76, %r79;
	ld.shared.u32 	%r81, [%r24+48];
	ld.shared.u32 	%r82, [%r31+1536];
	add.s32 	%r83, %r82, %r81;
	min.s32 	%r84, %r80, %r83;
	ld.shared.u32 	%r85, [%r24+52];
	ld.shared.u32 	%r86, [%r31+1664];
	add.s32 	%r87, %r86, %r85;
	min.s32 	%r88, %r84, %r87;
	ld.shared.u32 	%r89, [%r24+56];
	ld.shared.u32 	%r90, [%r31+1792];
	add.s32 	%r91, %r90, %r89;
	min.s32 	%r92, %r88, %r91;
	ld.shared.u32 	%r93, [%r24+60];
	ld.shared.u32 	%r94, [%r31+1920];
	add.s32 	%r95, %r94, %r93;
	min.s32 	%r96, %r92, %r95;
	ld.shared.u32 	%r97, [%r24+64];
	ld.shared.u32 	%r98, [%r31+2048];
	add.s32 	%r99, %r98, %r97;
	min.s32 	%r100, %r96, %r99;
	ld.shared.u32 	%r101, [%r24+68];
	ld.shared.u32 	%r102, [%r31+2176];
	add.s32 	%r103, %r102, %r101;
	min.s32 	%r104, %r100, %r103;
	ld.shared.u32 	%r105, [%r24+72];
	ld.shared.u32 	%r106, [%r31+2304];
	add.s32 	%r107, %r106, %r105;
	min.s32 	%r108, %r104, %r107;
	ld.shared.u32 	%r109, [%r24+76];
	ld.shared.u32 	%r110, [%r31+2432];
	add.s32 	%r111, %r110, %r109;
	min.s32 	%r112, %r108, %r111;
	ld.shared.u32 	%r113, [%r24+80];
	ld.shared.u32 	%r114, [%r31+2560];
	add.s32 	%r115, %r114, %r113;
	min.s32 	%r116, %r112, %r115;
	ld.shared.u32 	%r117, [%r24+84];
	ld.shared.u32 	%r118, [%r31+2688];
	add.s32 	%r119, %r118, %r117;
	min.s32 	%r120, %r116, %r119;
	ld.shared.u32 	%r121, [%r24+88];
	ld.shared.u32 	%r122, [%r31+2816];
	add.s32 	%r123, %r122, %r121;
	min.s32 	%r124, %r120, %r123;
	ld.shared.u32 	%r125, [%r24+92];
	ld.shared.u32 	%r126, [%r31+2944];
	add.s32 	%r127, %r126, %r125;
	min.s32 	%r128, %r124, %r127;
	ld.shared.u32 	%r129, [%r24+96];
	ld.shared.u32 	%r130, [%r31+3072];
	add.s32 	%r131, %r130, %r129;
	min.s32 	%r132, %r128, %r131;
	ld.shared.u32 	%r133, [%r24+100];
	ld.shared.u32 	%r134, [%r31+3200];
	add.s32 	%r135, %r134, %r133;
	min.s32 	%r136, %r132, %r135;
	ld.shared.u32 	%r137, [%r24+104];
	ld.shared.u32 	%r138, [%r31+3328];
	add.s32 	%r139, %r138, %r137;
	min.s32 	%r140, %r136, %r139;
	ld.shared.u32 	%r141, [%r24+108];
	ld.shared.u32 	%r142, [%r31+3456];
	add.s32 	%r143, %r142, %r141;
	min.s32 	%r144, %r140, %r143;
	ld.shared.u32 	%r145, [%r24+112];
	ld.shared.u32 	%r146, [%r31+3584];
	add.s32 	%r147, %r146, %r145;
	min.s32 	%r148, %r144, %r147;
	ld.shared.u32 	%r149, [%r24+116];
	ld.shared.u32 	%r150, [%r31+3712];
	add.s32 	%r151, %r150, %r149;
	min.s32 	%r152, %r148, %r151;
	ld.shared.u32 	%r153, [%r24+120];
	ld.shared.u32 	%r154, [%r31+3840];
	add.s32 	%r155, %r154, %r153;
	min.s32 	%r156, %r152, %r155;
	ld.shared.u32 	%r157, [%r24+124];
	ld.shared.u32 	%r158, [%r31+3968];
	add.s32 	%r159, %r158, %r157;
	min.s32 	%r160, %r156, %r159;
	st.global.u32 	[%rd4], %r160;
	ret;

}


// ===== COMPILED SASS (sm_100) =====

	.target	sm_100

	.elftype	@"ET_EXEC"


//--------------------- .note.nv.tkinfo           --------------------------
	.section	.note.nv.tkinfo,"",@"SHT_NOTE"
	.sectionflags	@"SHF_NOTE_NV_TKINFO"
	.tkinfo
        /*0018*/ 	.word	0x00000002
        /*0030*/ 	.string	""
        /*0030*/ 	.string	"ptxas"
        /*0030*/ 	.string	"Cuda compilation tools, release 13.0, V13.0.88"
        /*0030*/ 	.string	"Build cuda_13.0.r13.0/compiler.36424714_0"
        /*0030*/ 	.string	"-arch sm_100 -m 64 "



//--------------------- .note.nv.cuinfo           --------------------------
	.section	.note.nv.cuinfo,"",@"SHT_NOTE"
	.sectionflags	@"SHF_NOTE_NV_CUINFO"
        /*0018*/ 	.short	0x0002
        /*001a*/ 	.short	0x0064
        /*001c*/ 	.short	0x0082
	.zero		2


//--------------------- .nv.info                  --------------------------
	.section	.nv.info,"",@"SHT_CUDA_INFO"
	.align	4


	//----- nvinfo : EIATTR_REGCOUNT
	.align		4
        /*0000*/ 	.byte	0x04, 0x2f
        /*0002*/ 	.short	(.L_1 - .L_0)
	.align		4
.L_0:
        /*0004*/ 	.word	index@(_Z6phase1iiPii)
        /*0008*/ 	.word	0x0000000e


	//----- nvinfo : EIATTR_FRAME_SIZE
	.align		4
.L_1:
        /*000c*/ 	.byte	0x04, 0x11
        /*000e*/ 	.short	(.L_3 - .L_2)
	.align		4
.L_2:
        /*0010*/ 	.word	index@(_Z6phase1iiPii)
        /*0014*/ 	.word	0x00000000


	//----- nvinfo : EIATTR_REGCOUNT
	.align		4
.L_3:
        /*0018*/ 	.byte	0x04, 0x2f
        /*001a*/ 	.short	(.L_5 - .L_4)
	.align		4
.L_4:
        /*001c*/ 	.word	index@(_Z6phase2iiPii)
        /*0020*/ 	.word	0x00000020


	//----- nvinfo : EIATTR_FRAME_SIZE
	.align		4
.L_5:
        /*0024*/ 	.byte	0x04, 0x11
        /*0026*/ 	.short	(.L_7 - .L_6)
	.align		4
.L_6:
        /*0028*/ 	.word	index@(_Z6phase2iiPii)
        /*002c*/ 	.word	0x00000000


	//----- nvinfo : EIATTR_REGCOUNT
	.align		4
.L_7:
        /*0030*/ 	.byte	0x04, 0x2f
        /*0032*/ 	.short	(.L_9 - .L_8)
	.align		4
.L_8:
        /*0034*/ 	.word	index@(_Z6phase3iiPiii)
        /*0038*/ 	.word	0x00000020


	//----- nvinfo : EIATTR_FRAME_SIZE
	.align		4
.L_9:
        /*003c*/ 	.byte	0x04, 0x11
        /*003e*/ 	.short	(.L_11 - .L_10)
	.align		4
.L_10:
        /*0040*/ 	.word	index@(_Z6phase3iiPiii)
        /*0044*/ 	.word	0x00000000


	//----- nvinfo : EIATTR_MIN_STACK_SIZE
	.align		4
.L_11:
        /*0048*/ 	.byte	0x04, 0x12
        /*004a*/ 	.short	(.L_13 - .L_12)
	.align		4
.L_12:
        /*004c*/ 	.word	index@(_Z6phase3iiPiii)
        /*0050*/ 	.word	0x00000000


	//----- nvinfo : EIATTR_MIN_STACK_SIZE
	.align		4
.L_13:
        /*0054*/ 	.byte	0x04, 0x12
        /*0056*/ 	.short	(.L_15 - .L_14)
	.align		4
.L_14:
        /*0058*/ 	.word	index@(_Z6phase2iiPii)
        /*005c*/ 	.word	0x00000000


	//----- nvinfo : EIATTR_MIN_STACK_SIZE
	.align		4
.L_15:
        /*0060*/ 	.byte	0x04, 0x12
        /*0062*/ 	.short	(.L_17 - .L_16)
	.align		4
.L_16:
        /*0064*/ 	.word	index@(_Z6phase1iiPii)
        /*0068*/ 	.word	0x00000000
.L_17:


//--------------------- .nv.compat                --------------------------
	.section	.nv.compat,"",@"SHT_CUDA_COMPAT_INFO"
	.align	4
        /*0000*/ 	.byte	0x02, 0x09, 0x00, 0x00, 0x02, 0x02, 0x01, 0x00, 0x02, 0x05, 0x05, 0x00, 0x03, 0x07, 0x01, 0x01
        /*0010*/ 	.byte	0x02, 0x03, 0x00, 0x00, 0x02, 0x06, 0x01, 0x00, 0x04, 0x0b, 0x08, 0x00, 0x09, 0x00, 0x00, 0x00
        /*0020*/ 	.byte	0x00, 0x00, 0x00, 0x00


//--------------------- .nv.info._Z6phase3iiPiii  --------------------------
	.section	.nv.info._Z6phase3iiPiii,"",@"SHT_CUDA_INFO"
	.sectionflags	@""
	.align	4


	//----- nvinfo : EIATTR_CUDA_API_VERSION
	.align		4
        /*0000*/ 	.byte	0x04, 0x37
        /*0002*/ 	.short	(.L_19 - .L_18)
.L_18:
        /*0004*/ 	.word	0x00000082


	//----- nvinfo : EIATTR_KPARAM_INFO
	.align		4
.L_19:
        /*0008*/ 	.byte	0x04, 0x17
        /*000a*/ 	.short	(.L_21 - .L_20)
.L_20:
        /*000c*/ 	.word	0x00000000
        /*0010*/ 	.short	0x0004
        /*0012*/ 	.short	0x0014
        /*0014*/ 	.byte	0x00, 0xf0, 0x11, 0x00


	//----- nvinfo : EIATTR_KPARAM_INFO
	.align		4
.L_21:
        /*0018*/ 	.byte	0x04, 0x17
        /*001a*/ 	.short	(.L_23 - .L_22)
.L_22:
        /*001c*/ 	.word	0x00000000
        /*0020*/ 	.short	0x0003
        /*0022*/ 	.short	0x0010
        /*0024*/ 	.byte	0x00, 0xf0, 0x11, 0x00


	//----- nvinfo : EIATTR_KPARAM_INFO
	.align		4
.L_23:
        /*0028*/ 	.byte	0x04, 0x17
        /*002a*/ 	.short	(.L_25 - .L_24)
.L_24:
        /*002c*/ 	.word	0x00000000
        /*0030*/ 	.short	0x0002
        /*0032*/ 	.short	0x0008
        /*0034*/ 	.byte	0x00, 0xf5, 0x21, 0x00


	//----- nvinfo : EIATTR_KPARAM_INFO
	.align		4
.L_25:
        /*0038*/ 	.byte	0x04, 0x17
        /*003a*/ 	.short	(.L_27 - .L_26)
.L_26:
        /*003c*/ 	.word	0x00000000
        /*0040*/ 	.short	0x0001
        /*0042*/ 	.short	0x0004
        /*0044*/ 	.byte	0x00, 0xf0, 0x11, 0x00


	//----- nvinfo : EIATTR_KPARAM_INFO
	.align		4
.L_27:
        /*0048*/ 	.byte	0x04, 0x17
        /*004a*/ 	.short	(.L_29 - .L_28)
.L_28:
        /*004c*/ 	.word	0x00000000
        /*0050*/ 	.short	0x0000
        /*0052*/ 	.short	0x0000
        /*0054*/ 	.byte	0x00, 0xf0, 0x11, 0x00


	//----- nvinfo : EIATTR_SPARSE_MMA_MASK
	.align		4
.L_29:
        /*0058*/ 	.byte	0x03, 0x50
        /*005a*/ 	.short	0x0000


	//----- nvinfo : EIATTR_MAXREG_COUNT
	.align		4
        /*005c*/ 	.byte	0x03, 0x1b
        /*005e*/ 	.short	0x00ff


	//----- nvinfo : EIATTR_NUM_BARRIERS
	.align		4
        /*0060*/ 	.byte	0x02, 0x4c
        /*0062*/ 	.byte	0x01
	.zero		1


	//----- nvinfo : EIATTR_MERCURY_ISA_VERSION
	.align		4
        /*0064*/ 	.byte	0x03, 0x5f
        /*0066*/ 	.short	0x0101


	//----- nvinfo : EIATTR_VRC_CTA_INIT_COUNT
	.align		4
        /*0068*/ 	.byte	0x02, 0x4a
	.zero		1
	.zero		1


	//----- nvinfo : EIATTR_EXIT_INSTR_OFFSETS
	.align		4
        /*006c*/ 	.byte	0x04, 0x1c
        /*006e*/ 	.short	(.L_31 - .L_30)


	//   ....[0]....
.L_30:
        /*0070*/ 	.word	0x00000700


	//----- nvinfo : EIATTR_CBANK_PARAM_SIZE
	.align		4
.L_31:
        /*0074*/ 	.byte	0x03, 0x19
        /*0076*/ 	.short	0x0018


	//----- nvinfo : EIATTR_PARAM_CBANK
	.align		4
        /*0078*/ 	.byte	0x04, 0x0a
        /*007a*/ 	.short	(.L_33 - .L_32)
	.align		4
.L_32:
        /*007c*/ 	.word	index@(.nv.constant0._Z6phase3iiPiii)
        /*0080*/ 	.short	0x0380
        /*0082*/ 	.short	0x0018


	//----- nvinfo : EIATTR_SW_WAR
	.align		4
.L_33:
        /*0084*/ 	.byte	0x04, 0x36
        /*0086*/ 	.short	(.L_35 - .L_34)
.L_34:
        /*0088*/ 	.word	0x00000008
.L_35:


//--------------------- .nv.info._Z6phase2iiPii   --------------------------
	.section	.nv.info._Z6phase2iiPii,"",@"SHT_CUDA_INFO"
	.sectionflags	@""
	.align	4


	//----- nvinfo : EIATTR_CUDA_API_VERSION
	.align		4
        /*0000*/ 	.byte	0x04, 0x37
        /*0002*/ 	.short	(.L_37 - .L_36)
.L_36:
        /*0004*/ 	.word	0x00000082


	//----- nvinfo : EIATTR_KPARAM_INFO
	.align		4
.L_37:
        /*0008*/ 	.byte	0x04, 0x17
        /*000a*/ 	.short	(.L_39 - .L_38)
.L_38:
        /*000c*/ 	.word	0x00000000
        /*0010*/ 	.short	0x0003
        /*0012*/ 	.short	0x0010
        /*0014*/ 	.byte	0x00, 0xf0, 0x11, 0x00


	//----- nvinfo : EIATTR_KPARAM_INFO
	.align		4
.L_39:
        /*0018*/ 	.byte	0x04, 0x17
        /*001a*/ 	.short	(.L_41 - .L_40)
.L_40:
        /*001c*/ 	.word	0x00000000
        /*0020*/ 	.short	0x0002
        /*0022*/ 	.short	0x0008
        /*0024*/ 	.byte	0x00, 0xf5, 0x21, 0x00


	//----- nvinfo : EIATTR_KPARAM_INFO
	.align		4
.L_41:
        /*0028*/ 	.byte	0x04, 0x17
        /*002a*/ 	.short	(.L_43 - .L_42)
.L_42:
        /*002c*/ 	.word	0x00000000
        /*0030*/ 	.short	0x0001
        /*0032*/ 	.short	0x0004
        /*0034*/ 	.byte	0x00, 0xf0, 0x11, 0x00


	//----- nvinfo : EIATTR_KPARAM_INFO
	.align		4
.L_43:
        /*0038*/ 	.byte	0x04, 0x17
        /*003a*/ 	.short	(.L_45 - .L_44)
.L_44:
        /*003c*/ 	.word	0x00000000
        /*0040*/ 	.short	0x0000
        /*0042*/ 	.short	0x0000
        /*0044*/ 	.byte	0x00, 0xf0, 0x11, 0x00


	//----- nvinfo : EIATTR_SPARSE_MMA_MASK
	.align		4
.L_45:
        /*0048*/ 	.byte	0x03, 0x50
        /*004a*/ 	.short	0x0000


	//----- nvinfo : EIATTR_MAXREG_COUNT
	.align		4
        /*004c*/ 	.byte	0x03, 0x1b
        /*004e*/ 	.short	0x00ff


	//----- nvinfo : EIATTR_NUM_BARRIERS
	.align		4
        /*0050*/ 	.byte	0x02, 0x4c
        /*0052*/ 	.byte	0x01
	.zero		1


	//----- nvinfo : EIATTR_MERCURY_ISA_VERSION
	.align		4
        /*0054*/ 	.byte	0x03, 0x5f
        /*0056*/ 	.short	0x0101


	//----- nvinfo : EIATTR_VRC_CTA_INIT_COUNT
	.align		4
        /*0058*/ 	.byte	0x02, 0x4a
	.zero		1
	.zero		1


	//----- nvinfo : EIATTR_EXIT_INSTR_OFFSETS
	.align		4
        /*005c*/ 	.byte	0x04, 0x1c
        /*005e*/ 	.short	(.L_47 - .L_46)


	//   ....[0]....
.L_46:
        /*0060*/ 	.word	0x00000730


	//----- nvinfo : EIATTR_CBANK_PARAM_SIZE
	.align		4
.L_47:
        /*0064*/ 	.byte	0x03, 0x19
        /*0066*/ 	.short	0x0014


	//----- nvinfo : EIATTR_PARAM_CBANK
	.align		4
        /*0068*/ 	.byte	0x04, 0x0a
        /*006a*/ 	.short	(.L_49 - .L_48)
	.align		4
.L_48:
        /*006c*/ 	.word	index@(.nv.constant0._Z6phase2iiPii)
        /*0070*/ 	.short	0x0380
        /*0072*/ 	.short	0x0014


	//----- nvinfo : EIATTR_SW_WAR
	.align		4
.L_49:
        /*0074*/ 	.byte	0x04, 0x36
        /*0076*/ 	.short	(.L_51 - .L_50)
.L_50:
        /*0078*/ 	.word	0x00000008
.L_51:


//--------------------- .nv.info._Z6phase1iiPii   --------------------------
	.section	.nv.info._Z6phase1iiPii,"",@"SHT_CUDA_INFO"
	.sectionflags	@""
	.align	4


	//----- nvinfo : EIATTR_CUDA_API_VERSION
	.align		4
        /*0000*/ 	.byte	0x04, 0x37
        /*0002*/ 	.short	(.L_53 - .L_52)
.L_52:
        /*0004*/ 	.word	0x00000082


	//----- nvinfo : EIATTR_KPARAM_INFO
	.align		4
.L_53:
        /*0008*/ 	.byte	0x04, 0x17
        /*000a*/ 	.short	(.L_55 - .L_54)
.L_54:
        /*000c*/ 	.word	0x00000000
        /*0010*/ 	.short	0x0003
        /*0012*/ 	.short	0x0010
        /*0014*/ 	.byte	0x00, 0xf0, 0x11, 0x00


	//----- nvinfo : EIATTR_KPARAM_INFO
	.align		4
.L_55:
        /*0018*/ 	.byte	0x04, 0x17
        /*001a*/ 	.short	(.L_57 - .L_56)
.L_56:
        /*001c*/ 	.word	0x00000000
        /*0020*/ 	.short	0x0002
        /*0022*/ 	.short	0x0008
        /*0024*/ 	.byte	0x00, 0xf5, 0x21, 0x00


	//----- nvinfo : EIATTR_KPARAM_INFO
	.align		4
.L_57:
        /*0028*/ 	.byte	0x04, 0x17
        /*002a*/ 	.short	(.L_59 - .L_58)
.L_58:
        /*002c*/ 	.word	0x00000000
        /*0030*/ 	.short	0x0001
        /*0032*/ 	.short	0x0004
        /*0034*/ 	.byte	0x00, 0xf0, 0x11, 0x00


	//----- nvinfo : EIATTR_KPARAM_INFO
	.align		4
.L_59:
        /*0038*/ 	.byte	0x04, 0x17
        /*003a*/ 	.short	(.L_61 - .L_60)
.L_60:
        /*003c*/ 	.word	0x00000000
        /*0040*/ 	.short	0x0000
        /*0042*/ 	.short	0x0000
        /*0044*/ 	.byte	0x00, 0xf0, 0x11, 0x00


	//----- nvinfo : EIATTR_SPARSE_MMA_MASK
	.align		4
.L_61:
        /*0048*/ 	.byte	0x03, 0x50
        /*004a*/ 	.short	0x0000


	//----- nvinfo : EIATTR_MAXREG_COUNT
	.align		4
        /*004c*/ 	.byte	0x03, 0x1b
        /*004e*/ 	.short	0x00ff


	//----- nvinfo : EIATTR_NUM_BARRIERS
	.align		4
        /*0050*/ 	.byte	0x02, 0x4c
        /*0052*/ 	.byte	0x01
	.zero		1


	//----- nvinfo : EIATTR_MERCURY_ISA_VERSION
	.align		4
        /*0054*/ 	.byte	0x03, 0x5f
        /*0056*/ 	.short	0x0101


	//----- nvinfo : EIATTR_VRC_CTA_INIT_COUNT
	.align		4
        /*0058*/ 	.byte	0x02, 0x4a
	.zero		1
	.zero		1


	//----- nvinfo : EIATTR_EXIT_INSTR_OFFSETS
	.align		4
        /*005c*/ 	.byte	0x04, 0x1c
        /*005e*/ 	.short	(.L_63 - .L_62)


	//   ....[0]....
.L_62:
        /*0060*/ 	.word	0x00000d40


	//----- nvinfo : EIATTR_CBANK_PARAM_SIZE
	.align		4
.L_63:
        /*0064*/ 	.byte	0x03, 0x19
        /*0066*/ 	.short	0x0014


	//----- nvinfo : EIATTR_PARAM_CBANK
	.align		4
        /*0068*/ 	.byte	0x04, 0x0a
        /*006a*/ 	.short	(.L_65 - .L_64)
	.align		4
.L_64:
        /*006c*/ 	.word	index@(.nv.constant0._Z6phase1iiPii)
        /*0070*/ 	.short	0x0380
        /*0072*/ 	.short	0x0014


	//----- nvinfo : EIATTR_SW_WAR
	.align		4
.L_65:
        /*0074*/ 	.byte	0x04, 0x36
        /*0076*/ 	.short	(.L_67 - .L_66)
.L_66:
        /*0078*/ 	.word	0x00000008
.L_67:


//--------------------- .nv.callgraph             --------------------------
	.section	.nv.callgraph,"",@"SHT_CUDA_CALLGRAPH"
	.align	4
	.sectionentsize	8
	.align		4
        /*0000*/ 	.word	0x00000000
	.align		4
        /*0004*/ 	.word	0xffffffff
	.align		4
        /*0008*/ 	.word	0x00000000
	.align		4
        /*000c*/ 	.word	0xfffffffe
	.align		4
        /*0010*/ 	.word	0x00000000
	.align		4
        /*0014*/ 	.word	0xfffffffd
	.align		4
        /*0018*/ 	.word	0x00000000
	.align		4
        /*001c*/ 	.word	0xfffffffc


//--------------------- .text._Z6phase3iiPiii     --------------------------
	.section	.text._Z6phase3iiPiii,"ax",@progbits
	.align	128
        .global         _Z6phase3iiPiii
        .type           _Z6phase3iiPiii,@function
        .size           _Z6phase3iiPiii,(.L_x_3 - _Z6phase3iiPiii)
        .other          _Z6phase3iiPiii,@"STO_CUDA_ENTRY STV_DEFAULT"
_Z6phase3iiPiii:
.text._Z6phase3iiPiii:
[----:B------:R-:W-:Y:S08]  /*0000*/  LDC R1, c[0x0][0x37c] ;  /* 0x0000df00ff017b82 */ /* 0x000ff00000000800 */
[----:B------:R-:W0:Y:S01]  /*0010*/  S2UR UR5, SR_CTAID.Y ;  /* 0x00000000000579c3 */ /* 0x000e220000002600 */
[----:B------:R-:W1:Y:S01]  /*0020*/  S2R R13, SR_TID.X ;  /* 0x00000000000d7919 */ /* 0x000e620000002100 */
[----:B------:R-:W2:Y:S01]  /*0030*/  LDCU.64 UR8, c[0x0][0x358] ;  /* 0x00006b00ff0877ac */ /* 0x000ea20008000a00 */
[----:B------:R-:W3:Y:S05]  /*0040*/  S2R R11, SR_TID.Y ;  /* 0x00000000000b7919 */ /* 0x000eea0000002200 */
[----:B------:R-:W4:Y:S08]  /*0050*/  LDC R4, c[0x0][0x384] ;  /* 0x0000e100ff047b82 */ /* 0x000f300000000800 */
[----:B------:R-:W5:Y:S08]  /*0060*/  S2UR UR4, SR_CTAID.X ;  /* 0x00000000000479c3 */ /* 0x000f700000002500 */
[----:B------:R-:W5:Y:S01]  /*0070*/  LDC.64 R2, c[0x0][0x390] ;  /* 0x0000e400ff027b82 */ /* 0x000f620000000a00 */
[----:B0-----:R-:W-:-:S06]  /*0080*/  UIADD3 UR6, UPT, UPT, UR5, 0x1, URZ ;  /* 0x0000000105067890 */ /* 0x001fcc000fffe0ff */
[----:B------:R-:W-:Y:S01]  /*0090*/  IMAD.U32 R6, RZ, RZ, UR6 ;  /* 0x00000006ff067e24 */ /* 0x000fe2000f8e00ff */
[C---:B----4-:R-:W-:Y:S01]  /*00a0*/  ISETP.LE.U32.AND P0, PT, R4.reuse, UR5, PT ;  /* 0x0000000504007c0c */ /* 0x050fe2000bf03070 */
[----:B------:R-:W0:Y:S01]  /*00b0*/  LDC.64 R28, c[0x0][0x388] ;  /* 0x0000e200ff1c7b82 */ /* 0x000e220000000a00 */
[C---:B-1----:R-:W-:Y:S02]  /*00c0*/  IMAD R0, R4.reuse, 0x20, R13 ;  /* 0x0000002004007824 */ /* 0x042fe400078e020d */
[----:B---3--:R-:W-:-:S09]  /*00d0*/  IMAD R4, R4, 0x20, R11 ;  /* 0x0000002004047824 */ /* 0x008fd200078e020b */
[----:B------:R-:W-:Y:S02]  /*00e0*/  @!P0 IMAD R6, RZ, RZ, UR5 ;  /* 0x00000005ff068e24 */ /* 0x000fe4000f8e02ff */
[----:B-----5:R-:W-:Y:S02]  /*00f0*/  VIADD R3, R3, UR4 ;  /* 0x0000000403037c36 */ /* 0x020fe40008000000 */
[----:B------:R-:W-:Y:S02]  /*0100*/  IMAD R9, R6, 0x20, R13 ;  /* 0x0000002006097824 */ /* 0x000fe400078e020d */
[----:B------:R-:W-:Y:S02]  /*0110*/  IMAD R3, R3, 0x20, R11 ;  /* 0x0000002003037824 */ /* 0x000fe400078e020b */
[-C--:B------:R-:W-:Y:S02]  /*0120*/  IMAD R7, R4, R2.reuse, R9 ;  /* 0x0000000204077224 */ /* 0x080fe400078e0209 */
[----:B------:R-:W-:-:S02]  /*0130*/  IMAD R5, R3, R2, R0 ;  /* 0x0000000203057224 */ /* 0x000fc400078e0200 */
[----:B0-----:R-:W-:-:S04]  /*0140*/  IMAD.WIDE R6, R7, 0x4, R28 ;  /* 0x0000000407067825 */ /* 0x001fc800078e021c */
[----:B------:R-:W-:Y:S01]  /*0150*/  IMAD.WIDE R4, R5, 0x4, R28 ;  /* 0x0000000405047825 */ /* 0x000fe200078e021c */
[----:B--2---:R-:W2:Y:S04]  /*0160*/  LDG.E R10, desc[UR8][R6.64] ;  /* 0x00000008060a7981 */ /* 0x004ea8000c1e1900 */
[----:B------:R-:W3:Y:S01]  /*0170*/  LDG.E R8, desc[UR8][R4.64] ;  /* 0x0000000804087981 */ /* 0x000ee2000c1e1900 */
[----:B------:R-:W-:-:S04]  /*0180*/  IMAD R3, R3, R2, R9 ;  /* 0x0000000203037224 */ /* 0x000fc800078e0209 */
[----:B------:R-:W-:-:S05]  /*0190*/  IMAD.WIDE R28, R3, 0x4, R28 ;  /* 0x00000004031c7825 */ /* 0x000fca00078e021c */
[----:B------:R-:W4:Y:S01]  /*01a0*/  LDG.E R3, desc[UR8][R28.64] ;  /* 0x000000081c037981 */ /* 0x000f22000c1e1900 */
[----:B------:R-:W0:Y:S01]  /*01b0*/  S2UR UR6, SR_CgaCtaId ;  /* 0x00000000000679c3 */ /* 0x000e220000008800 */
[----:B------:R-:W-:Y:S02]  /*01c0*/  UMOV UR4, 0x400 ;  /* 0x0000040000047882 */ /* 0x000fe40000000000 */
[----:B------:R-:W-:Y:S02]  /*01d0*/  UIADD3 UR5, UPT, UPT, UR4, 0x1000, URZ ;  /* 0x0000100004057890 */ /* 0x000fe4000fffe0ff */
[----:B0-----:R-:W-:Y:S02]  /*01e0*/  ULEA UR4, UR6, UR4, 0x18 ;  /* 0x0000000406047291 */ /* 0x001fe4000f8ec0ff */
[----:B------:R-:W-:-:S04]  /*01f0*/  ULEA UR5, UR6, UR5, 0x18 ;  /* 0x0000000506057291 */ /* 0x000fc8000f8ec0ff */
[----:B------:R-:W-:Y:S02]  /*0200*/  LEA R2, R11, UR4, 0x7 ;  /* 0x000000040b027c11 */ /* 0x000fe4000f8e38ff */
[----:B------:R-:W-:-:S03]  /*0210*/  LEA R0, R13, UR5, 0x2 ;  /* 0x000000050d007c11 */ /* 0x000fc6000f8e10ff */
[----:B------:R-:W-:Y:S02]  /*0220*/  IMAD R9, R13, 0x4, R2 ;  /* 0x000000040d097824 */ /* 0x000fe400078e0202 */
[----:B------:R-:W-:-:S03]  /*0230*/  IMAD R11, R11, 0x80, R0 ;  /* 0x000000800b0b7824 */ /* 0x000fc600078e0200 */
[----:B---3--:R-:W-:Y:S04]  /*0240*/  STS [R9], R8 ;  /* 0x0000000809007388 */ /* 0x008fe80000000800 */
[----:B--2---:R-:W-:Y:S01]  /*0250*/  STS [R11], R10 ;  /* 0x0000000a0b007388 */ /* 0x004fe20000000800 */
[----:B------:R-:W-:Y:S06]  /*0260*/  BAR.SYNC.DEFER_BLOCKING 0x0 ;  /* 0x0000000000007b1d */ /* 0x000fec0000010000 */
[----:B------:R-:W-:Y:S04]  /*0270*/  LDS R18, [R0] ;  /* 0x0000000000127984 */ /* 0x000fe80000000800 */
[----:B------:R-:W4:Y:S04]  /*0280*/  LDS.128 R4, [R2] ;  /* 0x0000000002047984 */ /* 0x000f280000000c00 */
[----:B------:R-:W0:Y:S04]  /*0290*/  LDS R19, [R0+0x80] ;  /* 0x0000800000137984 */ /* 0x000e280000000800 */
[----:B------:R-:W1:Y:S04]  /*02a0*/  LDS R17, [R0+0x100] ;  /* 0x0001000000117984 */ /* 0x000e680000000800 */
[----:B------:R-:W2:Y:S04]  /*02b0*/  LDS R16, [R0+0x180] ;  /* 0x0001800000107984 */ /* 0x000ea80000000800 */
[----:B------:R-:W-:Y:S04]  /*02c0*/  LDS R27, [R0+0x200] ;  /* 0x00020000001b7984 */ /* 0x000fe80000000800 */
[----:B------:R-:W3:Y:S04]  /*02d0*/  LDS.128 R12, [R2+0x10] ;  /* 0x00001000020c7984 */ /* 0x000ee80000000c00 */
[----:B------:R-:W5:Y:S04]  /*02e0*/  LDS R22, [R0+0x280] ;  /* 0x0002800000167984 */ /* 0x000f680000000800 */
[----:B------:R-:W5:Y:S04]  /*02f0*/  LDS R25, [R0+0x300] ;  /* 0x0003000000197984 */ /* 0x000f680000000800 */
[----:B------:R-:W5:Y:S04]  /*0300*/  LDS R24, [R0+0x380] ;  /* 0x0003800000187984 */ /* 0x000f680000000800 */
[----:B------:R-:W-:Y:S01]  /*0310*/  LDS.128 R8, [R2+0x20] ;  /* 0x0000200002087984 */ /* 0x000fe20000000c00 */
[----:B----4-:R-:W-:-:S03]  /*0320*/  VIADDMNMX R18, R18, R4, R3, PT ;  /* 0x0000000412127246 */ /* 0x010fc60003800103 */
[----:B------:R-:W-:Y:S04]  /*0330*/  LDS R21, [R0+0x500] ;  /* 0x0005000000157984 */ /* 0x000fe80000000800 */
[----:B------:R-:W4:Y:S01]  /*0340*/  LDS R3, [R0+0x400] ;  /* 0x0004000000037984 */ /* 0x000f220000000800 */
[----:B0-----:R-:W-:-:S03]  /*0350*/  VIADDMNMX R5, R19, R5, R18, PT ;  /* 0x0000000513057246 */ /* 0x001fc60003800112 */
[----:B------:R-:W0:Y:S01]  /*0360*/  LDS R4, [R0+0x480] ;  /* 0x0004800000047984 */ /* 0x000e220000000800 */
[----:B-1----:R-:W-:-:S03]  /*0370*/  VIADDMNMX R5, R17, R6, R5, PT ;  /* 0x0000000611057246 */ /* 0x002fc60003800105 */
[----:B------:R-:W1:Y:S01]  /*0380*/  LDS R20, [R0+0x580] ;  /* 0x0005800000147984 */ /* 0x000e620000000800 */
[----:B--2---:R-:W-:-:S03]  /*0390*/  VIADDMNMX R5, R16, R7, R5, PT ;  /* 0x0000000710057246 */ /* 0x004fc60003800105 */
[----:B------:R-:W-:Y:S04]  /*03a0*/  LDS R23, [R0+0x600] ;  /* 0x0006000000177984 */ /* 0x000fe80000000800 */
[----:B------:R-:W2:Y:S01]  /*03b0*/  LDS.128 R16, [R2+0x30] ;  /* 0x0000300002107984 */ /* 0x000ea20000000c00 */
[----:B---3--:R-:W-:-:S03]  /*03c0*/  VIADDMNMX R5, R27, R12, R5, PT ;  /* 0x0000000c1b057246 */ /* 0x008fc60003800105 */
[----:B------:R-:W3:Y:S01]  /*03d0*/  LDS R6, [R0+0x680] ;  /* 0x0006800000067984 */ /* 0x000ee20000000800 */
[----:B-----5:R-:W-:-:S03]  /*03e0*/  VIADDMNMX R13, R22, R13, R5, PT ;  /* 0x0000000d160d7246 */ /* 0x020fc60003800105 */
[----:B------:R-:W5:Y:S01]  /*03f0*/  LDS R5, [R0+0x700] ;  /* 0x0007000000057984 */ /* 0x000f620000000800 */
[----:B------:R-:W-:-:S03]  /*0400*/  VIADDMNMX R13, R25, R14, R13, PT ;  /* 0x0000000e190d7246 */ /* 0x000fc6000380010d */
[----:B------:R-:W5:Y:S01]  /*0410*/  LDS R22, [R0+0x780] ;  /* 0x0007800000167984 */ /* 0x000f620000000800 */
[----:B------:R-:W-:-:S03]  /*0420*/  VIADDMNMX R24, R24, R15, R13, PT ;  /* 0x0000000f18187246 */ /* 0x000fc6000380010d */
[----:B------:R-:W-:Y:S04]  /*0430*/  LDS R7, [R0+0x800] ;  /* 0x0008000000077984 */ /* 0x000fe80000000800 */
[----:B------:R-:W5:Y:S01]  /*0440*/  LDS.128 R12, [R2+0x40] ;  /* 0x00004000020c7984 */ /* 0x000f620000000c00 */
[----:B----4-:R-:W-:-:S03]  /*0450*/  VIADDMNMX R3, R3, R8, R24, PT ;  /* 0x0000000803037246 */ /* 0x010fc60003800118 */
[----:B------:R-:W-:Y:S04]  /*0460*/  LDS R26, [R0+0x980] ;  /* 0x00098000001a7984 */ /* 0x000fe80000000800 */
[----:B------:R-:W4:Y:S01]  /*0470*/  LDS R24, [R0+0x880] ;  /* 0x0008800000187984 */ /* 0x000f220000000800 */
[----:B0-----:R-:W-:-:S03]  /*0480*/  VIADDMNMX R4, R4, R9, R3, PT ;  /* 0x0000000904047246 */ /* 0x001fc60003800103 */
[----:B------:R-:W0:Y:S01]  /*0490*/  LDS R3, [R0+0x900] ;  /* 0x0009000000037984 */ /* 0x000e220000000800 */
[----:B------:R-:W-:-:S03]  /*04a0*/  VIADDMNMX R4, R21, R10, R4, PT ;  /* 0x0000000a15047246 */ /* 0x000fc60003800104 */
[----:B------:R-:W-:Y:S01]  /*04b0*/  LDS R21, [R0+0xa00] ;  /* 0x000a000000157984 */ /* 0x000fe20000000800 */
[----:B-1----:R-:W-:-:S03]  /*04c0*/  VIADDMNMX R4, R20, R11, R4, PT ;  /* 0x0000000b14047246 */ /* 0x002fc60003800104 */
[----:B------:R-:W1:Y:S01]  /*04d0*/  LDS.128 R8, [R2+0x50] ;  /* 0x0000500002087984 */ /* 0x000e620000000c00 */
[----:B--2---:R-:W-:-:S03]  /*04e0*/  VIADDMNMX R4, R23, R16, R4, PT ;  /* 0x0000001017047246 */ /* 0x004fc60003800104 */
[----:B------:R-:W2:Y:S01]  /*04f0*/  LDS R16, [R0+0xa80] ;  /* 0x000a800000107984 */ /* 0x000ea20000000800 */
[----:B---3--:R-:W-:-:S03]  /*0500*/  VIADDMNMX R4, R6, R17, R4, PT ;  /* 0x0000001106047246 */ /* 0x008fc60003800104 */
[----:B------:R-:W3:Y:S01]  /*0510*/  LDS R17, [R0+0xb00] ;  /* 0x000b000000117984 */ /* 0x000ee20000000800 */
[----:B-----5:R-:W-:-:S03]  /*0520*/  VIADDMNMX R4, R5, R18, R4, PT ;  /* 0x0000001205047246 */ /* 0x020fc60003800104 */
[----:B------:R-:W5:Y:S01]  /*0530*/  LDS R18, [R0+0xb80] ;  /* 0x000b800000127984 */ /* 0x000f620000000800 */
[----:B------:R-:W-:-:S03]  /*0540*/  VIADDMNMX R4, R22, R19, R4, PT ;  /* 0x0000001316047246 */ /* 0x000fc60003800104 */
[----:B------:R-:W-:Y:S01]  /*0550*/  LDS R19, [R0+0xc00] ;  /* 0x000c000000137984 */ /* 0x000fe20000000800 */
[----:B------:R-:W-:-:S03]  /*0560*/  VIADDMNMX R12, R7, R12, R4, PT ;  /* 0x0000000c070c7246 */ /* 0x000fc60003800104 */
[----:B------:R-:W-:Y:S04]  /*0570*/  LDS R20, [R0+0xc80] ;  /* 0x000c800000147984 */ /* 0x000fe80000000800 */
[----:B------:R-:W5:Y:S01]  /*0580*/  LDS.128 R4, [R2+0x60] ;  /* 0x0000600002047984 */ /* 0x000f620000000c00 */
[----:B----4-:R-:W-:-:S03]  /*0590*/  VIADDMNMX R12, R24, R13, R12, PT ;  /* 0x0000000d180c7246 */ /* 0x010fc6000380010c */
[----:B------:R-:W4:Y:S01]  /*05a0*/  LDS R23, [R0+0xd00] ;  /* 0x000d000000177984 */ /* 0x000f220000000800 */
[----:B0-----:R-:W-:-:S03]  /*05b0*/  VIADDMNMX R3, R3, R14, R12, PT ;  /* 0x0000000e03037246 */ /* 0x001fc6000380010c */
[----:B------:R-:W0:Y:S01]  /*05c0*/  LDS R22, [R0+0xd80] ;  /* 0x000d800000167984 */ /* 0x000e220000000800 */
[----:B------:R-:W-:-:S03]  /*05d0*/  VIADDMNMX R26, R26, R15, R3, PT ;  /* 0x0000000f1a1a7246 */ /* 0x000fc60003800103 */
[----:B------:R-:W-:Y:S04]  /*05e0*/  LDS R24, [R0+0xe80] ;  /* 0x000e800000187984 */ /* 0x000fe80000000800 */
[----:B------:R-:W-:Y:S04]  /*05f0*/  LDS R3, [R0+0xe00] ;  /* 0x000e000000037984 */ /* 0x000fe80000000800 */
[----:B------:R-:W0:Y:S01]  /*0600*/  LDS.128 R12, [R2+0x70] ;  /* 0x00007000020c7984 */ /* 0x000e220000000c00 */
[----:B-1----:R-:W-:-:S03]  /*0610*/  VIADDMNMX R8, R21, R8, R26, PT ;  /* 0x0000000815087246 */ /* 0x002fc6000380011a */
[----:B------:R-:W1:Y:S01]  /*0620*/  LDS R21, [R0+0xf00] ;  /* 0x000f000000157984 */ /* 0x000e620000000800 */
[----:B--2---:R-:W-:-:S03]  /*0630*/  VIADDMNMX R9, R16, R9, R8, PT ;  /* 0x0000000910097246 */ /* 0x004fc60003800108 */
[----:B------:R-:W2:Y:S01]  /*0640*/  LDS R8, [R0+0xf80] ;  /* 0x000f800000087984 */ /* 0x000ea20000000800 */
[----:B---3--:R-:W-:-:S04]  /*0650*/  VIADDMNMX R9, R17, R10, R9, PT ;  /* 0x0000000a11097246 */ /* 0x008fc80003800109 */
[----:B-----5:R-:W-:-:S04]  /*0660*/  VIADDMNMX R9, R18, R11, R9, PT ;  /* 0x0000000b12097246 */ /* 0x020fc80003800109 */
[----:B------:R-:W-:-:S04]  /*0670*/  VIADDMNMX R4, R19, R4, R9, PT ;  /* 0x0000000413047246 */ /* 0x000fc80003800109 */
[----:B------:R-:W-:-:S04]  /*0680*/  VIADDMNMX R4, R20, R5, R4, PT ;  /* 0x0000000514047246 */ /* 0x000fc80003800104 */
[----:B----4-:R-:W-:-:S04]  /*0690*/  VIADDMNMX R4, R23, R6, R4, PT ;  /* 0x0000000617047246 */ /* 0x010fc80003800104 */
[----:B0-----:R-:W-:-:S04]  /*06a0*/  VIADDMNMX R4, R22, R7, R4, PT ;  /* 0x0000000716047246 */ /* 0x001fc80003800104 */
[----:B------:R-:W-:-:S04]  /*06b0*/  VIADDMNMX R3, R3, R12, R4, PT ;  /* 0x0000000c03037246 */ /* 0x000fc80003800104 */
[----:B------:R-:W-:-:S04]  /*06c0*/  VIADDMNMX R3, R24, R13, R3, PT ;  /* 0x0000000d18037246 */ /* 0x000fc80003800103 */
[----:B-1----:R-:W-:-:S04]  /*06d0*/  VIADDMNMX R3, R21, R14, R3, PT ;  /* 0x0000000e15037246 */ /* 0x002fc80003800103 */
[----:B--2---:R-:W-:-:S05]  /*06e0*/  VIADDMNMX R3, R8, R15, R3, PT ;  /* 0x0000000f08037246 */ /* 0x004fca0003800103 */
[----:B------:R-:W-:Y:S01]  /*06f0*/  STG.E desc[UR8][R28.64], R3 ;  /* 0x000000031c007986 */ /* 0x000fe2000c101908 */
[----:B------:R-:W-:Y:S05]  /*0700*/  EXIT ;  /* 0x000000000000794d */ /* 0x000fea0003800000 */
.L_x_0:
[----:B------:R-:W-:-:S00]  /*0710*/  BRA `(.L_x_0) ;  /* 0xfffffffc00fc7947 */ /* 0x000fc0000383ffff */
[----:B------:R-:W-:-:S00]  /*0720*/  NOP ;  /* 0x0000000000007918 */ /* 0x000fc00000000000 */
        /* <DEDUP_REMOVED lines=13> */
.L_x_3:


//--------------------- .text._Z6phase2iiPii      --------------------------
	.section	.text._Z6phase2iiPii,"ax",@progbits
	.align	128
        .global         _Z6phase2iiPii
        .type           _Z6phase2iiPii,@function
        .size           _Z6phase2iiPii,(.L_x_4 - _Z6phase2iiPii)
        .other          _Z6phase2iiPii,@"STO_CUDA_ENTRY STV_DEFAULT"
_Z6phase2iiPii:
.text._Z6phase2iiPii:
[----:B------:R-:W-:Y:S01]  /*0000*/  LDC R1, c[0x0][0x37c] ;  /* 0x0000df00ff017b82 */ /* 0x000fe20000000800 */
[----:B------:R-:W0:Y:S07]  /*0010*/  S2R R0, SR_CTAID.Y ;  /* 0x0000000000007919 */ /* 0x000e2e0000002600 */
[----:B------:R-:W0:Y:S01]  /*0020*/  LDC R4, c[0x0][0x384] ;  /* 0x0000e100ff047b82 */ /* 0x000e220000000800 */
[----:B------:R-:W1:Y:S01]  /*0030*/  LDCU UR5, c[0x0][0x390] ;  /* 0x00007200ff0577ac */ /* 0x000e620008000800 */
[----:B------:R-:W2:Y:S01]  /*0040*/  S2R R11, SR_TID.X ;  /* 0x00000000000b7919 */ /* 0x000ea20000002100 */
[----:B------:R-:W3:Y:S01]  /*0050*/  LDCU.64 UR8, c[0x0][0x358] ;  /* 0x00006b00ff0877ac */ /* 0x000ee20008000a00 */
[----:B------:R-:W4:Y:S04]  /*0060*/  S2R R3, SR_TID.Y ;  /* 0x0000000000037919 */ /* 0x000f280000002200 */
[----:B------:R-:W5:Y:S08]  /*0070*/  S2UR UR4, SR_CTAID.X ;  /* 0x00000000000479c3 */ /* 0x000f700000002500 */
[----:B------:R-:W3:Y:S01]  /*0080*/  LDC.64 R28, c[0x0][0x388] ;  /* 0x0000e200ff1c7b82 */ /* 0x000ee20000000a00 */
[C---:B0-----:R-:W-:Y:S01]  /*0090*/  ISETP.GE.U32.AND P0, PT, R0.reuse, R4, PT ;  /* 0x000000040000720c */ /* 0x041fe20003f06070 */
[----:B------:R-:W-:Y:S01]  /*00a0*/  VIADD R5, R0, 0x1 ;  /* 0x0000000100057836 */ /* 0x000fe20000000000 */
[----:B-----5:R-:W-:-:S04]  /*00b0*/  ISETP.NE.AND P1, PT, RZ, UR4, PT ;  /* 0x00000004ff007c0c */ /* 0x020fc8000bf25270 */
[----:B------:R-:W-:-:S07]  /*00c0*/  SEL R2, R4, RZ, !P1 ;  /* 0x000000ff04027207 */ /* 0x000fce0004800000 */
[----:B------:R-:W-:-:S04]  /*00d0*/  @!P0 IMAD.MOV R5, RZ, RZ, R0 ;  /* 0x000000ffff058224 */ /* 0x000fc800078e0200 */
[C---:B------:R-:W-:Y:S01]  /*00e0*/  IMAD R2, R5.reuse, UR4, R2 ;  /* 0x0000000405027c24 */ /* 0x040fe2000f8e0202 */
[----:B------:R-:W-:Y:S01]  /*00f0*/  SEL R0, R5, RZ, !P1 ;  /* 0x000000ff05007207 */ /* 0x000fe20004800000 */
[--C-:B--2---:R-:W-:Y:S02]  /*0100*/  IMAD R5, R4, 0x20, R11.reuse ;  /* 0x0000002004057824 */ /* 0x104fe400078e020b */
[----:B------:R-:W-:Y:S02]  /*0110*/  IMAD R9, R2, 0x20, R11 ;  /* 0x0000002002097824 */ /* 0x000fe400078e020b */
[C---:B------:R-:W-:Y:S02]  /*0120*/  IMAD R0, R4.reuse, UR4, R0 ;  /* 0x0000000404007c24 */ /* 0x040fe4000f8e0200 */
[--C-:B----4-:R-:W-:Y:S02]  /*0130*/  IMAD R4, R4, 0x20, R3.reuse ;  /* 0x0000002004047824 */ /* 0x110fe400078e0203 */
[----:B------:R-:W-:-:S02]  /*0140*/  IMAD R0, R0, 0x20, R3 ;  /* 0x0000002000007824 */ /* 0x000fc400078e0203 */
[----:B-1----:R-:W-:Y:S02]  /*0150*/  IMAD R7, R4, UR5, R9 ;  /* 0x0000000504077c24 */ /* 0x002fe4000f8e0209 */
[----:B------:R-:W-:Y:S02]  /*0160*/  IMAD R5, R0, UR5, R5 ;  /* 0x0000000500057c24 */ /* 0x000fe4000f8e0205 */
[----:B---3--:R-:W-:-:S04]  /*0170*/  IMAD.WIDE R6, R7, 0x4, R28 ;  /* 0x0000000407067825 */ /* 0x008fc800078e021c */
[----:B------:R-:W-:Y:S01]  /*0180*/  IMAD.WIDE R4, R5, 0x4, R28 ;  /* 0x0000000405047825 */ /* 0x000fe200078e021c */
[----:B------:R-:W2:Y:S04]  /*0190*/  LDG.E R10, desc[UR8][R6.64] ;  /* 0x00000008060a7981 */ /* 0x000ea8000c1e1900 */
[----:B------:R-:W3:Y:S01]  /*01a0*/  LDG.E R8, desc[UR8][R4.64] ;  /* 0x0000000804087981 */ /* 0x000ee2000c1e1900 */
[----:B------:R-:W-:-:S04]  /*01b0*/  IMAD R9, R0, UR5, R9 ;  /* 0x0000000500097c24 */ /* 0x000fc8000f8e0209 */
        /* <DEDUP_REMOVED lines=24> */
[----:B------:R-:W-:Y:S01]  /*0340*/  LDS R3, [R0+0x400] ;  /* 0x0004000000037984 */ /* 0x000fe20000000800 */
[----:B----4-:R-:W-:-:S03]  /*0350*/  VIADDMNMX R18, R18, R4, R9, PT ;  /* 0x0000000412127246 */ /* 0x010fc60003800109 */
[----:B------:R-:W-:Y:S04]  /*0360*/  LDS R21, [R0+0x500] ;  /* 0x0005000000157984 */ /* 0x000fe80000000800 */
[----:B------:R-:W4:Y:S01]  /*0370*/  LDS.128 R8, [R2+0x20] ;  /* 0x0000200002087984 */ /* 0x000f220000000c00 */
        /* <DEDUP_REMOVED lines=60> */
.L_x_1:
        /* <DEDUP_REMOVED lines=12> */
.L_x_4:


//--------------------- .text._Z6phase1iiPii      --------------------------
	.section	.text._Z6phase1iiPii,"ax",@progbits
	.align	128
        .global         _Z6phase1iiPii
        .type           _Z6phase1iiPii,@function
        .size           _Z6phase1iiPii,(.L_x_5 - _Z6phase1iiPii)
        .other          _Z6phase1iiPii,@"STO_CUDA_ENTRY STV_DEFAULT"
_Z6phase1iiPii:
.text._Z6phase1iiPii:
[----:B------:R-:W-:Y:S01]  /*0000*/  LDC R1, c[0x0][0x37c] ;  /* 0x0000df00ff017b82 */ /* 0x000fe20000000800 */
[----:B------:R-:W0:Y:S07]  /*0010*/  S2R R4, SR_TID.Y ;  /* 0x0000000000047919 */ /* 0x000e2e0000002200 */
[----:B------:R-:W0:Y:S01]  /*0020*/  LDC R5, c[0x0][0x384] ;  /* 0x0000e100ff057b82 */ /* 0x000e220000000800 */
[----:B------:R-:W1:Y:S01]  /*0030*/  LDCU UR4, c[0x0][0x390] ;  /* 0x00007200ff0477ac */ /* 0x000e620008000800 */
[----:B------:R-:W2:Y:S01]  /*0040*/  S2R R6, SR_TID.X ;  /* 0x0000000000067919 */ /* 0x000ea20000002100 */
[----:B------:R-:W3:Y:S05]  /*0050*/  LDCU.64 UR6, c[0x0][0x358] ;  /* 0x00006b00ff0677ac */ /* 0x000eea0008000a00 */
[----:B------:R-:W4:Y:S01]  /*0060*/  LDC.64 R2, c[0x0][0x388] ;  /* 0x0000e200ff027b82 */ /* 0x000f220000000a00 */
[----:B0-----:R-:W-:-:S02]  /*0070*/  IMAD R0, R5, 0x20, R4 ;  /* 0x0000002005007824 */ /* 0x001fc400078e0204 */
[----:B--2---:R-:W-:-:S04]  /*0080*/  IMAD R5, R5, 0x20, R6 ;  /* 0x0000002005057824 */ /* 0x004fc800078e0206 */
[----:B-1----:R-:W-:-:S04]  /*0090*/  IMAD R5, R0, UR4, R5 ;  /* 0x0000000400057c24 */ /* 0x002fc8000f8e0205 */
[----:B----4-:R-:W-:-:S05]  /*00a0*/  IMAD.WIDE R2, R5, 0x4, R2 ;  /* 0x0000000405027825 */ /* 0x010fca00078e0202 */
[----:B---3--:R-:W2:Y:S01]  /*00b0*/  LDG.E R7, desc[UR6][R2.64] ;  /* 0x0000000602077981 */ /* 0x008ea2000c1e1900 */
[----:B------:R-:W0:Y:S01]  /*00c0*/  S2UR UR5, SR_CgaCtaId ;  /* 0x00000000000579c3 */ /* 0x000e220000008800 */
[----:B------:R-:W-:Y:S02]  /*00d0*/  UMOV UR4, 0x400 ;  /* 0x0000040000047882 */ /* 0x000fe40000000000 */
[----:B0-----:R-:W-:-:S06]  /*00e0*/  ULEA UR4, UR5, UR4, 0x18 ;  /* 0x0000000405047291 */ /* 0x001fcc000f8ec0ff */
[----:B------:R-:W-:Y:S02]  /*00f0*/  LEA R5, R4, UR4, 0x7 ;  /* 0x0000000404057c11 */ /* 0x000fe4000f8e38ff */
[----:B------:R-:W-:-:S03]  /*0100*/  LEA R4, R6, UR4, 0x2 ;  /* 0x0000000406047c11 */ /* 0x000fc6000f8e10ff */
[----:B------:R-:W-:-:S05]  /*0110*/  IMAD R0, R6, 0x4, R5 ;  /* 0x0000000406007824 */ /* 0x000fca00078e0205 */
[----:B--2---:R-:W-:Y:S01]  /*0120*/  STS [R0], R7 ;  /* 0x0000000700007388 */ /* 0x004fe20000000800 */
[----:B------:R-:W-:Y:S06]  /*0130*/  BAR.SYNC.DEFER_BLOCKING 0x0 ;  /* 0x0000000000007b1d */ /* 0x000fec0000010000 */
[----:B------:R-:W-:Y:S04]  /*0140*/  LDS R6, [R0] ;  /* 0x0000000000067984 */ /* 0x000fe80000000800 */
[----:B------:R-:W-:Y:S04]  /*0150*/  LDS R9, [R5] ;  /* 0x0000000005097984 */ /* 0x000fe80000000800 */
[----:B------:R-:W0:Y:S02]  /*0160*/  LDS R8, [R4] ;  /* 0x0000000004087984 */ /* 0x000e240000000800 */
[----:B0-----:R-:W-:-:S05]  /*0170*/  VIADDMNMX R9, R8, R9, R6, PT ;  /* 0x0000000908097246 */ /* 0x001fca0003800106 */
[----:B------:R-:W-:Y:S01]  /*0180*/  STS [R0], R9 ;  /* 0x0000000900007388 */ /* 0x000fe20000000800 */
[----:B------:R-:W-:Y:S06]  /*0190*/  BAR.SYNC.DEFER_BLOCKING 0x0 ;  /* 0x0000000000007b1d */ /* 0x000fec0000010000 */
[----:B------:R-:W-:Y:S04]  /*01a0*/  LDS R6, [R0] ;  /* 0x0000000000067984 */ /* 0x000fe80000000800 */
[----:B------:R-:W-:Y:S04]  /*01b0*/  LDS R11, [R5+0x4] ;  /* 0x00000400050b7984 */ /* 0x000fe80000000800 */
[----:B------:R-:W0:Y:S02]  /*01c0*/  LDS R8, [R4+0x80] ;  /* 0x0000800004087984 */ /* 0x000e240000000800 */
        /* <DEDUP_REMOVED lines=177> */
[----:B------:R-:W-:Y:S04]  /*0ce0*/  LDS R11, [R5+0x7c] ;  /* 0x00007c00050b7984 */ /* 0x000fe80000000800 */
[----:B------:R-:W-:Y:S04]  /*0cf0*/  LDS R8, [R4+0xf80] ;  /* 0x000f800004087984 */ /* 0x000fe80000000800 */
[----:B------:R-:W0:Y:S02]  /*0d00*/  LDS R6, [R0] ;  /* 0x0000000000067984 */ /* 0x000e240000000800 */
[----:B0-----:R-:W-:-:S05]  /*0d10*/  VIADDMNMX R11, R8, R11, R6, PT ;  /* 0x0000000b080b7246 */ /* 0x001fca0003800106 */
[----:B------:R-:W-:Y:S04]  /*0d20*/  STG.E desc[UR6][R2.64], R11 ;  /* 0x0000000b02007986 */ /* 0x000fe8000c101906 */
[----:B------:R-:W-:Y:S01]  /*0d30*/  STS [R0], R11 ;  /* 0x0000000b00007388 */ /* 0x000fe20000000800 */
[----:B------:R-:W-:Y:S05]  /*0d40*/  EXIT ;  /* 0x000000000000794d */ /* 0x000fea0003800000 */
.L_x_2:
        /* <DEDUP_REMOVED lines=11> */
.L_x_5:


//--------------------- .nv.shared._Z6phase3iiPiii --------------------------
	.section	.nv.shared._Z6phase3iiPiii,"aw",@nobits
	.sectionflags	@""
	.align	4
.nv.shared._Z6phase3iiPiii:
	.zero		9216


//--------------------- .nv.shared.reserved.0     --------------------------
	.section	.nv.shared.reserved.0,"aw",@nobits
	.weak		__nv_reservedSMEM_offset_0_alias
	.size		__nv_reservedSMEM_offset_0_alias, 0, 64
	.other		__nv_reservedSMEM_offset_0_alias,@"STO_CUDA_RESERVED_SHARED STV_DEFAULT"
__nv_reservedSMEM_offset_0_alias:
	.zero		0
	.zero		64


//--------------------- .nv.shared._Z6phase2iiPii --------------------------
	.section	.nv.shared._Z6phase2iiPii,"aw",@nobits
	.sectionflags	@""
	.align	4
.nv.shared._Z6phase2iiPii:
	.zero		9216


//--------------------- .nv.shared._Z6phase1iiPii --------------------------
	.section	.nv.shared._Z6phase1iiPii,"aw",@nobits
	.sectionflags	@""
	.align	4
.nv.shared._Z6phase1iiPii:
	.zero		5120


//--------------------- .nv.constant0._Z6phase3iiPiii --------------------------
	.section	.nv.constant0._Z6phase3iiPiii,"a",@progbits
	.sectionflags	@""
	.align	4
.nv.constant0._Z6phase3iiPiii:
	.zero		920


//--------------------- .nv.constant0._Z6phase2iiPii --------------------------
	.section	.nv.constant0._Z6phase2iiPii,"a",@progbits
	.sectionflags	@""
	.align	4
.nv.constant0._Z6phase2iiPii:
	.zero		916


//--------------------- .nv.constant0._Z6phase1iiPii --------------------------
	.section	.nv.constant0._Z6phase1iiPii,"a",@progbits
	.sectionflags	@""
	.align	4
.nv.constant0._Z6phase1iiPii:
	.zero		916


//--------------------- SYMBOLS --------------------------

	.type		.nv.reservedSmem.offset0,@object
	.size		.nv.reservedSmem.offset0,0x4
	.type		.nv.reservedSmem.cap,@object
	.size		.nv.reservedSmem.cap,0x4
